//
// Generated by NVIDIA NVVM Compiler
//
// Compiler Build ID: CL-36424714
// Cuda compilation tools, release 13.0, V13.0.88
// Based on NVVM 20.0.0
//

.version 9.0
.target sm_100
.address_size 64

	// .globl	_Z22replenishPaddingGlobalPN10base_typesIfE11DeviceArrayE

.visible .entry _Z22replenishPaddingGlobalPN10base_typesIfE11DeviceArrayE(
	.param .u64 .ptr .align 1 _Z22replenishPaddingGlobalPN10base_typesIfE11DeviceArrayE_param_0
)
{
	.reg .pred 	%p<2>;
	.reg .b32 	%r<5>;
	.reg .b32 	%f<2>;
	.reg .b64 	%rd<15>;

	ld.param.u64 	%rd1, [_Z22replenishPaddingGlobalPN10base_typesIfE11DeviceArrayE_param_0];
	mov.u32 	%r1, %ctaid.x;
	mov.u32 	%r2, %ntid.x;
	mov.u32 	%r3, %tid.x;
	mad.lo.s32 	%r4, %r1, %r2, %r3;
	cvt.u64.u32 	%rd2, %r4;
	setp.gt.u32 	%p1, %r4, 134217727;
	and.b64  	%rd3, %rd2, 4294705152;
	add.s64 	%rd4, %rd3, -134217728;
	selp.b64 	%rd5, %rd4, %rd3, %p1;
	cvta.to.global.u64 	%rd6, %rd1;
	and.b64  	%rd7, %rd2, 262143;
	or.b64  	%rd8, %rd7, %rd5;
	ld.global.u64 	%rd9, [%rd6];
	cvta.to.global.u64 	%rd10, %rd9;
	shl.b64 	%rd11, %rd8, 2;
	add.s64 	%rd12, %rd10, %rd11;
	ld.global.f32 	%f1, [%rd12];
	mul.wide.u32 	%rd13, %r4, 4;
	add.s64 	%rd14, %rd10, %rd13;
	st.global.f32 	[%rd14], %f1;
	ret;

}


// ===== COMPILED SASS (sm_100) =====

	.target	sm_100

	.elftype	@"ET_EXEC"


//--------------------- .note.nv.tkinfo           --------------------------
	.section	.note.nv.tkinfo,"",@"SHT_NOTE"
	.sectionflags	@"SHF_NOTE_NV_TKINFO"
	.tkinfo
        /*0018*/ 	.word	0x00000002
        /*0030*/ 	.string	""
        /*0030*/ 	.string	"ptxas"
        /*0030*/ 	.string	"Cuda compilation tools, release 13.0, V13.0.88"
        /*0030*/ 	.string	"Build cuda_13.0.r13.0/compiler.36424714_0"
        /*0030*/ 	.string	"-arch sm_100 -m 64 "



//--------------------- .note.nv.cuinfo           --------------------------
	.section	.note.nv.cuinfo,"",@"SHT_NOTE"
	.sectionflags	@"SHF_NOTE_NV_CUINFO"
        /*0018*/ 	.short	0x0002
        /*001a*/ 	.short	0x0064
        /*001c*/ 	.short	0x0082
	.zero		2


//--------------------- .nv.info                  --------------------------
	.section	.nv.info,"",@"SHT_CUDA_INFO"
	.align	4


	//----- nvinfo : EIATTR_REGCOUNT
	.align		4
        /*0000*/ 	.byte	0x04, 0x2f
        /*0002*/ 	.short	(.L_1 - .L_0)
	.align		4
.L_0:
        /*0004*/ 	.word	index@(_Z22replenishPaddingGlobalPN10base_typesIfE11DeviceArrayE)
        /*0008*/ 	.word	0x0000000a


	//----- nvinfo : EIATTR_FRAME_SIZE
	.align		4
.L_1:
        /*000c*/ 	.byte	0x04, 0x11
        /*000e*/ 	.short	(.L_3 - .L_2)
	.align		4
.L_2:
        /*0010*/ 	.word	index@(_Z22replenishPaddingGlobalPN10base_typesIfE11DeviceArrayE)
        /*0014*/ 	.word	0x00000000


	//----- nvinfo : EIATTR_MIN_STACK_SIZE
	.align		4
.L_3:
        /*0018*/ 	.byte	0x04, 0x12
        /*001a*/ 	.short	(.L_5 - .L_4)
	.align		4
.L_4:
        /*001c*/ 	.word	index@(_Z22replenishPaddingGlobalPN10base_typesIfE11DeviceArrayE)
        /*0020*/ 	.word	0x00000000
.L_5:


//--------------------- .nv.compat                --------------------------
	.section	.nv.compat,"",@"SHT_CUDA_COMPAT_INFO"
	.align	4
        /*0000*/ 	.byte	0x02, 0x09, 0x00, 0x00, 0x02, 0x02, 0x01, 0x00, 0x02, 0x05, 0x05, 0x00, 0x03, 0x07, 0x01, 0x01
        /*0010*/ 	.byte	0x02, 0x03, 0x00, 0x00, 0x02, 0x06, 0x01, 0x00, 0x04, 0x0b, 0x08, 0x00, 0x09, 0x00, 0x00, 0x00
        /*0020*/ 	.byte	0x00, 0x00, 0x00, 0x00


//--------------------- .nv.info._Z22replenishPaddingGlobalPN10base_typesIfE11DeviceArrayE --------------------------
	.section	.nv.info._Z22replenishPaddingGlobalPN10base_typesIfE11DeviceArrayE,"",@"SHT_CUDA_INFO"
	.sectionflags	@""
	.align	4


	//----- nvinfo : EIATTR_CUDA_API_VERSION
	.align		4
        /*0000*/ 	.byte	0x04, 0x37
        /*0002*/ 	.short	(.L_7 - .L_6)
.L_6:
        /*0004*/ 	.word	0x00000082


	//----- nvinfo : EIATTR_KPARAM_INFO
	.align		4
.L_7:
        /*0008*/ 	.byte	0x04, 0x17
        /*000a*/ 	.short	(.L_9 - .L_8)
.L_8:
        /*000c*/ 	.word	0x00000000
        /*0010*/ 	.short	0x0000
        /*0012*/ 	.short	0x0000
        /*0014*/ 	.byte	0x00, 0xf5, 0x21, 0x00


	//----- nvinfo : EIATTR_SPARSE_MMA_MASK
	.align		4
.L_9:
        /*0018*/ 	.byte	0x03, 0x50
        /*001a*/ 	.short	0x0000


	//----- nvinfo : EIATTR_MAXREG_COUNT
	.align		4
        /*001c*/ 	.byte	0x03, 0x1b
        /*001e*/ 	.short	0x00ff


	//----- nvinfo : EIATTR_MERCURY_ISA_VERSION
	.align		4
        /*0020*/ 	.byte	0x03, 0x5f
        /*0022*/ 	.short	0x0101


	//----- nvinfo : EIATTR_VRC_CTA_INIT_COUNT
	.align		4
        /*0024*/ 	.byte	0x02, 0x4a
	.zero		1
	.zero		1


	//----- nvinfo : EIATTR_EXIT_INSTR_OFFSETS
	.align		4
        /*0028*/ 	.byte	0x04, 0x1c
        /*002a*/ 	.short	(.L_11 - .L_10)


	//   ....[0]....
.L_10:
        /*002c*/ 	.word	0x00000140


	//----- nvinfo : EIATTR_CBANK_PARAM_SIZE
	.align		4
.L_11:
        /*0030*/ 	.byte	0x03, 0x19
        /*0032*/ 	.short	0x0008


	//----- nvinfo : EIATTR_PARAM_CBANK
	.align		4
        /*0034*/ 	.byte	0x04, 0x0a
        /*0036*/ 	.short	(.L_13 - .L_12)
	.align		4
.L_12:
        /*0038*/ 	.word	index@(.nv.constant0._Z22replenishPaddingGlobalPN10base_typesIfE11DeviceArrayE)
        /*003c*/ 	.short	0x0380
        /*003e*/ 	.short	0x0008


	//----- nvinfo : EIATTR_SW_WAR
	.align		4
.L_13:
        /*0040*/ 	.byte	0x04, 0x36
        /*0042*/ 	.short	(.L_15 - .L_14)
.L_14:
        /*0044*/ 	.word	0x00000008
.L_15:


//--------------------- .nv.callgraph             --------------------------
	.section	.nv.callgraph,"",@"SHT_CUDA_CALLGRAPH"
	.align	4
	.sectionentsize	8
	.align		4
        /*0000*/ 	.word	0x00000000
	.align		4
        /*0004*/ 	.word	0xffffffff
	.align		4
        /*0008*/ 	.word	0x00000000
	.align		4
        /*000c*/ 	.word	0xfffffffe
	.align		4
        /*0010*/ 	.word	0x00000000
	.align		4
        /*0014*/ 	.word	0xfffffffd
	.align		4
        /*0018*/ 	.word	0x00000000
	.align		4
        /*001c*/ 	.word	0xfffffffc


//--------------------- .text._Z22replenishPaddingGlobalPN10base_typesIfE11DeviceArrayE --------------------------
	.section	.text._Z22replenishPaddingGlobalPN10base_typesIfE11DeviceArrayE,"ax",@progbits
	.align	128
        .global         _Z22replenishPaddingGlobalPN10base_typesIfE11DeviceArrayE
        .type           _Z22replenishPaddingGlobalPN10base_typesIfE11DeviceArrayE,@function
        .size           _Z22replenishPaddingGlobalPN10base_typesIfE11DeviceArrayE,(.L_x_1 - _Z22replenishPaddingGlobalPN10base_typesIfE11DeviceArrayE)
        .other          _Z22replenishPaddingGlobalPN10base_typesIfE11DeviceArrayE,@"STO_CUDA_ENTRY STV_DEFAULT"
_Z22replenishPaddingGlobalPN10base_typesIfE11DeviceArrayE:
.text._Z22replenishPaddingGlobalPN10base_typesIfE11DeviceArrayE:
[----:B------:R-:W-:Y:S08]  /*0000*/  LDC R1, c[0x0][0x37c] ;  /* 0x0000df00ff017b82 */ /* 0x000ff00000000800 */
[----:B------:R-:W0:Y:S01]  /*0010*/  LDC.64 R2, c[0x0][0x380] ;  /* 0x0000e000ff027b82 */ /* 0x000e220000000a00 */
[----:B------:R-:W0:Y:S02]  /*0020*/  LDCU.64 UR4, c[0x0][0x358] ;  /* 0x00006b00ff0477ac */ /* 0x000e240008000a00 */
[----:B0-----:R-:W2:Y:S05]  /*0030*/  LDG.E.64 R2, desc[UR4][R2.64] ;  /* 0x0000000402027981 */ /* 0x001eaa000c1e1b00 */
[----:B------:R-:W0:Y:S01]  /*0040*/  S2UR UR6, SR_CTAID.X ;  /* 0x00000000000679c3 */ /* 0x000e220000002500 */
[----:B------:R-:W0:Y:S07]  /*0050*/  S2R R0, SR_TID.X ;  /* 0x0000000000007919 */ /* 0x000e2e0000002100 */
[----:B------:R-:W0:Y:S02]  /*0060*/  LDC R7, c[0x0][0x360] ;  /* 0x0000d800ff077b82 */ /* 0x000e240000000800 */
[----:B0-----:R-:W-:-:S05]  /*0070*/  IMAD R7, R7, UR6, R0 ;  /* 0x0000000607077c24 */ /* 0x001fca000f8e0200 */
[C---:B------:R-:W-:Y:S02]  /*0080*/  LOP3.LUT R5, R7.reuse, 0xfffc0000, RZ, 0xc0, !PT ;  /* 0xfffc000007057812 */ /* 0x040fe400078ec0ff */
[----:B------:R-:W-:Y:S02]  /*0090*/  ISETP.GT.U32.AND P0, PT, R7, 0x7ffffff, PT ;  /* 0x07ffffff0700780c */ /* 0x000fe40003f04070 */
[----:B------:R-:W-:-:S04]  /*00a0*/  IADD3 R0, P1, PT, R5, -0x8000000, RZ ;  /* 0xf800000005007810 */ /* 0x000fc80007f3e0ff */
[----:B------:R-:W-:Y:S01]  /*00b0*/  SEL R0, R0, R5, P0 ;  /* 0x0000000500007207 */ /* 0x000fe20000000000 */
[----:B------:R-:W-:-:S03]  /*00c0*/  IMAD.X R4, RZ, RZ, -0x1, P1 ;  /* 0xffffffffff047424 */ /* 0x000fc600008e06ff */
[----:B------:R-:W-:Y:S02]  /*00d0*/  LOP3.LUT R5, R0, 0x3ffff, R7, 0xf8, !PT ;  /* 0x0003ffff00057812 */ /* 0x000fe400078ef807 */
[----:B------:R-:W-:Y:S02]  /*00e0*/  SEL R0, R4, RZ, P0 ;  /* 0x000000ff04007207 */ /* 0x000fe40000000000 */
[----:B--2---:R-:W-:-:S04]  /*00f0*/  LEA R4, P0, R5, R2, 0x2 ;  /* 0x0000000205047211 */ /* 0x004fc800078010ff */
[----:B------:R-:W-:-:S06]  /*0100*/  LEA.HI.X R5, R5, R3, R0, 0x2, P0 ;  /* 0x0000000305057211 */ /* 0x000fcc00000f1400 */
[----:B------:R-:W2:Y:S01]  /*0110*/  LDG.E R5, desc[UR4][R4.64] ;  /* 0x0000000404057981 */ /* 0x000ea2000c1e1900 */
[----:B------:R-:W-:-:S05]  /*0120*/  IMAD.WIDE.U32 R2, R7, 0x4, R2 ;  /* 0x0000000407027825 */ /* 0x000fca00078e0002 */
[----:B--2---:R-:W-:Y:S01]  /*0130*/  STG.E desc[UR4][R2.64], R5 ;  /* 0x0000000502007986 */ /* 0x004fe2000c101904 */
[----:B------:R-:W-:Y:S05]  /*0140*/  EXIT ;  /* 0x000000000000794d */ /* 0x000fea0003800000 */
.L_x_0:
[----:B------:R-:W-:-:S00]  /*0150*/  BRA `(.L_x_0) ;  /* 0xfffffffc00fc7947 */ /* 0x000fc0000383ffff */
[----:B------:R-:W-:-:S00]  /*0160*/  NOP ;  /* 0x0000000000007918 */ /* 0x000fc00000000000 */
        /* <DEDUP_REMOVED lines=9> */
.L_x_1:


//--------------------- .nv.shared.reserved.0     --------------------------
	.section	.nv.shared.reserved.0,"aw",@nobits
	.weak		__nv_reservedSMEM_offset_0_alias
	.size		__nv_reservedSMEM_offset_0_alias, 0, 64
	.other		__nv_reservedSMEM_offset_0_alias,@"STO_CUDA_RESERVED_SHARED STV_DEFAULT"
__nv_reservedSMEM_offset_0_alias:
	.zero		0
	.zero		64


//--------------------- .nv.constant0._Z22replenishPaddingGlobalPN10base_typesIfE11DeviceArrayE --------------------------
	.section	.nv.constant0._Z22replenishPaddingGlobalPN10base_typesIfE11DeviceArrayE,"a",@progbits
	.sectionflags	@""
	.align	4
.nv.constant0._Z22replenishPaddingGlobalPN10base_typesIfE11DeviceArrayE:
	.zero		904


//--------------------- SYMBOLS --------------------------

	.type		.nv.reservedSmem.offset0,@object
	.size		.nv.reservedSmem.offset0,0x4
